	.headerflags	@"EF_CUDA_TEXMODE_UNIFIED EF_CUDA_64BIT_ADDRESS EF_CUDA_ACCELERATORS EF_CUDA_SM90 EF_CUDA_VIRTUAL_SM(EF_CUDA_SM90)"
	.elftype	@"ET_EXEC"


//--------------------- .nv.info                  --------------------------
	.section	.nv.info,"",@"SHT_CUDA_INFO"
	.align	4


	//----- nvinfo : EIATTR_REGCOUNT
	.align		4
        /*0000*/ 	.byte	0x04, 0x2f
        /*0002*/ 	.short	(.L_2 - .L_1)
	.align		4
.L_1:
        /*0004*/ 	.word	index@(triton_poi_fused_add_mul_4)
        /*0008*/ 	.word	0x00000012


	//----- nvinfo : EIATTR_MIN_STACK_SIZE
	.align		4
.L_2:
        /*000c*/ 	.byte	0x04, 0x12
        /*000e*/ 	.short	(.L_4 - .L_3)
	.align		4
.L_3:
        /*0010*/ 	.word	index@(triton_poi_fused_add_mul_4)
        /*0014*/ 	.word	0x00000000


	//----- nvinfo : EIATTR_FRAME_SIZE
	.align		4
.L_4:
        /*0018*/ 	.byte	0x04, 0x11
        /*001a*/ 	.short	(.L_6 - .L_5)
	.align		4
.L_5:
        /*001c*/ 	.word	index@(triton_poi_fused_add_mul_4)
        /*0020*/ 	.word	0x00000000


	//----- nvinfo : EIATTR_MIN_STACK_SIZE
	.align		4
.L_6:
        /*0024*/ 	.byte	0x04, 0x12
        /*0026*/ 	.short	(.L_8 - .L_7)
	.align		4
.L_7:
        /*0028*/ 	.word	index@(triton_poi_fused_add_mul_4)
        /*002c*/ 	.word	0x00000000
.L_8:


//--------------------- .nv.info.triton_poi_fused_add_mul_4 --------------------------
	.section	.nv.info.triton_poi_fused_add_mul_4,"",@"SHT_CUDA_INFO"
	.sectionflags	@""
	.align	4


	//----- nvinfo : EIATTR_CUDA_API_VERSION
	.align		4
        /*0000*/ 	.byte	0x04, 0x37
        /*0002*/ 	.short	(.L_10 - .L_9)
.L_9:
        /*0004*/ 	.word	0x0000007c


	//----- nvinfo : EIATTR_KPARAM_INFO
	.align		4
.L_10:
        /*0008*/ 	.byte	0x04, 0x17
        /*000a*/ 	.short	(.L_12 - .L_11)
.L_11:
        /*000c*/ 	.word	0x00000000
        /*0010*/ 	.short	0x0004
        /*0012*/ 	.short	0x0020
        /*0014*/ 	.byte	0x00, 0xf0, 0x11, 0x00


	//----- nvinfo : EIATTR_KPARAM_INFO
	.align		4
.L_12:
        /*0018*/ 	.byte	0x04, 0x17
        /*001a*/ 	.short	(.L_14 - .L_13)
.L_13:
        /*001c*/ 	.word	0x00000000
        /*0020*/ 	.short	0x0003
        /*0022*/ 	.short	0x0018
        /*0024*/ 	.byte	0x00, 0xf4, 0x21, 0x00


	//----- nvinfo : EIATTR_KPARAM_INFO
	.align		4
.L_14:
        /*0028*/ 	.byte	0x04, 0x17
        /*002a*/ 	.short	(.L_16 - .L_15)
.L_15:
        /*002c*/ 	.word	0x00000000
        /*0030*/ 	.short	0x0002
        /*0032*/ 	.short	0x0010
        /*0034*/ 	.byte	0x00, 0xf4, 0x21, 0x00


	//----- nvinfo : EIATTR_KPARAM_INFO
	.align		4
.L_16:
        /*0038*/ 	.byte	0x04, 0x17
        /*003a*/ 	.short	(.L_18 - .L_17)
.L_17:
        /*003c*/ 	.word	0x00000000
        /*0040*/ 	.short	0x0001
        /*0042*/ 	.short	0x0008
        /*0044*/ 	.byte	0x00, 0xf4, 0x21, 0x00


	//----- nvinfo : EIATTR_KPARAM_INFO
	.align		4
.L_18:
        /*0048*/ 	.byte	0x04, 0x17
        /*004a*/ 	.short	(.L_20 - .L_19)
.L_19:
        /*004c*/ 	.word	0x00000000
        /*0050*/ 	.short	0x0000
        /*0052*/ 	.short	0x0000
        /*0054*/ 	.byte	0x00, 0xf4, 0x21, 0x00


	//----- nvinfo : EIATTR_SPARSE_MMA_MASK
	.align		4
.L_20:
        /*0058*/ 	.byte	0x03, 0x50
        /*005a*/ 	.short	0x0000


	//----- nvinfo : EIATTR_MAXREG_COUNT
	.align		4
        /*005c*/ 	.byte	0x03, 0x1b
        /*005e*/ 	.short	0x00ff


	//----- nvinfo : EIATTR_EXIT_INSTR_OFFSETS
	.align		4
        /*0060*/ 	.byte	0x04, 0x1c
        /*0062*/ 	.short	(.L_22 - .L_21)


	//   ....[0]....
.L_21:
        /*0064*/ 	.word	0x000005a0


	//   ....[1]....
        /*0068*/ 	.word	0x000005c0


	//----- nvinfo : EIATTR_REQNTID
	.align		4
.L_22:
        /*006c*/ 	.byte	0x04, 0x10
        /*006e*/ 	.short	(.L_24 - .L_23)
.L_23:
        /*0070*/ 	.word	0x00000080
        /*0074*/ 	.word	0x00000001
        /*0078*/ 	.word	0x00000001


	//----- nvinfo : EIATTR_CRS_STACK_SIZE
	.align		4
.L_24:
        /*007c*/ 	.byte	0x04, 0x1e
        /*007e*/ 	.short	(.L_26 - .L_25)
.L_25:
        /*0080*/ 	.word	0x00000000


	//----- nvinfo : EIATTR_CBANK_PARAM_SIZE
	.align		4
.L_26:
        /*0084*/ 	.byte	0x03, 0x19
        /*0086*/ 	.short	0x0024


	//----- nvinfo : EIATTR_PARAM_CBANK
	.align		4
        /*0088*/ 	.byte	0x04, 0x0a
        /*008a*/ 	.short	(.L_28 - .L_27)
	.align		4
.L_27:
        /*008c*/ 	.word	index@(.nv.constant0.triton_poi_fused_add_mul_4)
        /*0090*/ 	.short	0x0210
        /*0092*/ 	.short	0x0024


	//----- nvinfo : EIATTR_SW_WAR
	.align		4
.L_28:
        /*0094*/ 	.byte	0x04, 0x36
        /*0096*/ 	.short	(.L_30 - .L_29)
.L_29:
        /*0098*/ 	.word	0x00000008
.L_30:


//--------------------- .nv.callgraph             --------------------------
	.section	.nv.callgraph,"",@"SHT_CUDA_CALLGRAPH"
	.align	4
	.sectionentsize	8
	.align		4
        /*0000*/ 	.word	0x00000000
	.align		4
        /*0004*/ 	.word	0xffffffff
	.align		4
        /*0008*/ 	.word	0x00000000
	.align		4
        /*000c*/ 	.word	0xfffffffe
	.align		4
        /*0010*/ 	.word	0x00000000
	.align		4
        /*0014*/ 	.word	0xfffffffd
	.align		4
        /*0018*/ 	.word	0x00000000
	.align		4
        /*001c*/ 	.word	0xfffffffc


//--------------------- .nv.constant4             --------------------------
	.section	.nv.constant4,"a",@progbits
	.align	8
	.align		8
.nv.constant4:
        /*0000*/ 	.dword	_$_str


//--------------------- .text.triton_poi_fused_add_mul_4 --------------------------
	.section	.text.triton_poi_fused_add_mul_4,"ax",@progbits
	.align	128
        .global         triton_poi_fused_add_mul_4
        .type           triton_poi_fused_add_mul_4,@function
        .size           triton_poi_fused_add_mul_4,(.L_x_7 - triton_poi_fused_add_mul_4)
        .other          triton_poi_fused_add_mul_4,@"STO_CUDA_ENTRY STV_DEFAULT"
triton_poi_fused_add_mul_4:
.text.triton_poi_fused_add_mul_4:
[----:B------:R-:W0:Y:S02]  /*0000*/  LDC R1, c[0x0][0x28] ;  /* 0x00000a00ff017b82 */ /* 0x000e240000000800 */
[----:B------:R-:W1:Y:S01]  /*0010*/  S2R R0, SR_TID.X ;  /* 0x0000000000007919 */ /* 0x000e620000002100 */
[----:B------:R-:W-:Y:S01]  /*0020*/  ULDC.64 UR4, c[0x0][0x208] ;  /* 0x0000820000047ab9 */ /* 0x000fe20000000a00 */
[----:B------:R-:W2:Y:S01]  /*0030*/  S2R R5, SR_CTAID.X ;  /* 0x0000000000057919 */ /* 0x000ea20000002500 */
[----:B-1----:R-:W-:Y:S01]  /*0040*/  IMAD.SHL.U32 R0, R0, 0x2, RZ ;  /* 0x0000000200007824 */ /* 0x002fe200078e00ff */
[----:B--2---:R-:W-:-:S04]  /*0050*/  SHF.R.S32.HI R3, RZ, 0x17, R5 ;  /* 0x00000017ff037819 */ /* 0x004fc80000011405 */
[----:B------:R-:W-:Y:S02]  /*0060*/  LOP3.LUT R0, R0, 0xfe, RZ, 0xc0, !PT ;  /* 0x000000fe00007812 */ /* 0x000fe400078ec0ff */
[----:B------:R-:W-:-:S03]  /*0070*/  SGXT R3, R3, 0x1 ;  /* 0x000000010303781a */ /* 0x000fc60000000200 */
[----:B------:R-:W-:Y:S02]  /*0080*/  IMAD R2, R5, 0x100, R0 ;  /* 0x0000010005027824 */ /* 0x000fe400078e0200 */
[----:B------:R-:W1:Y:S03]  /*0090*/  LDC.64 R4, c[0x0][0x220] ;  /* 0x00008800ff047b82 */ /* 0x000e660000000a00 */
[CC--:B------:R-:W-:Y:S02]  /*00a0*/  LEA.HI R0, R3.reuse, R2.reuse, RZ, 0x4 ;  /* 0x0000000203007211 */ /* 0x0c0fe400078f20ff */
[----:B------:R-:W-:Y:S02]  /*00b0*/  ISETP.GE.AND P0, PT, R2, 0x100, PT ;  /* 0x000001000200780c */ /* 0x000fe40003f06270 */
[----:B------:R-:W-:Y:S02]  /*00c0*/  SHF.R.S32.HI R6, RZ, 0x4, R0 ;  /* 0x00000004ff067819 */ /* 0x000fe40000011400 */
[----:B------:R-:W-:-:S02]  /*00d0*/  LEA.HI R0, R3, R2, RZ, 0x2 ;  /* 0x0000000203007211 */ /* 0x000fc400078f10ff */
[----:B------:R-:W-:Y:S02]  /*00e0*/  LEA.HI R7, R6, R6, RZ, 0x2 ;  /* 0x0000000606077211 */ /* 0x000fe400078f10ff */
[----:B------:R-:W-:Y:S02]  /*00f0*/  SHF.R.S32.HI R8, RZ, 0x2, R0 ;  /* 0x00000002ff087819 */ /* 0x000fe40000011400 */
[----:B------:R-:W-:Y:S02]  /*0100*/  LOP3.LUT R9, R7, 0x3ffffffc, RZ, 0xc0, !PT ;  /* 0x3ffffffc07097812 */ /* 0x000fe400078ec0ff */
[----:B------:R-:W-:Y:S02]  /*0110*/  LEA.HI R7, R8, R8, RZ, 0x2 ;  /* 0x0000000808077211 */ /* 0x000fe400078f10ff */
[----:B------:R-:W-:Y:S02]  /*0120*/  LEA.HI R3, R3, R2, RZ, 0x6 ;  /* 0x0000000203037211 */ /* 0x000fe400078f30ff */
[----:B------:R-:W-:-:S02]  /*0130*/  IADD3 R12, R6, -R9, RZ ;  /* 0x80000009060c7210 */ /* 0x000fc40007ffe0ff */
[----:B------:R-:W-:Y:S02]  /*0140*/  LOP3.LUT R9, R7, 0xffffffc, RZ, 0xc0, !PT ;  /* 0x0ffffffc07097812 */ /* 0x000fe400078ec0ff */
[----:B------:R-:W-:Y:S01]  /*0150*/  SHF.R.S32.HI R3, RZ, 0x6, R3 ;  /* 0x00000006ff037819 */ /* 0x000fe20000011403 */
[----:B------:R-:W2:Y:S02]  /*0160*/  LDC.64 R6, c[0x0][0x218] ;  /* 0x00008600ff067b82 */ /* 0x000ea40000000a00 */
[----:B------:R-:W-:Y:S01]  /*0170*/  IMAD.IADD R10, R8, 0x1, -R9 ;  /* 0x00000001080a7824 */ /* 0x000fe200078e0a09 */
[----:B------:R-:W-:-:S05]  /*0180*/  LEA R3, R12, R3, 0x2 ;  /* 0x000000030c037211 */ /* 0x000fca00078e10ff */
[----:B------:R-:W-:Y:S01]  /*0190*/  IMAD R3, R10, 0x10, R3 ;  /* 0x000000100a037824 */ /* 0x000fe200078e0203 */
[----:B------:R-:W3:Y:S03]  /*01a0*/  LDC.64 R8, c[0x0][0x210] ;  /* 0x00008400ff087b82 */ /* 0x000ee60000000a00 */
[----:B-1----:R-:W-:Y:S01]  /*01b0*/  IMAD.WIDE R14, R3, 0x4, R4 ;  /* 0x00000004030e7825 */ /* 0x002fe200078e0204 */
[----:B------:R-:W-:Y:S01]  /*01c0*/  HFMA2.MMA R3, -RZ, RZ, 0, 0 ;  /* 0x00000000ff037435 */ /* 0x000fe200000001ff */
[----:B------:R-:W-:-:S09]  /*01d0*/  LOP3.LUT R5, R0, 0xfffffffc, RZ, 0xc0, !PT ;  /* 0xfffffffc00057812 */ /* 0x000fd200078ec0ff */
[----:B------:R-:W4:Y:S01]  /*01e0*/  @!P0 LDG.E.EL R3, desc[UR4][R14.64] ;  /* 0x000000040e038981 */ /* 0x000f22000c2e1900 */
[----:B------:R-:W-:Y:S01]  /*01f0*/  IMAD.IADD R5, R2, 0x1, -R5 ;  /* 0x0000000102057824 */ /* 0x000fe200078e0a05 */
[----:B------:R-:W-:-:S03]  /*0200*/  MOV R10, RZ ;  /* 0x000000ff000a7202 */ /* 0x000fc60000000f00 */
[----:B--2---:R-:W-:Y:S01]  /*0210*/  IMAD.WIDE R12, R5, 0x4, R6 ;  /* 0x00000004050c7825 */ /* 0x004fe200078e0206 */
[----:B------:R-:W-:Y:S02]  /*0220*/  CS2R R4, SRZ ;  /* 0x0000000000047805 */ /* 0x000fe4000001ff00 */
[----:B------:R-:W-:Y:S01]  /*0230*/  CS2R R6, SRZ ;  /* 0x0000000000067805 */ /* 0x000fe2000001ff00 */
[----:B------:R1:W5:Y:S01]  /*0240*/  @!P0 LDG.E.EL R10, desc[UR4][R14.64] ;  /* 0x000000040e0a8981 */ /* 0x000362000c2e1900 */
[----:B---3--:R-:W-:-:S04]  /*0250*/  IMAD.WIDE R8, R2, 0x4, R8 ;  /* 0x0000000402087825 */ /* 0x008fc800078e0208 */
[----:B------:R1:W5:Y:S04]  /*0260*/  @!P0 LDG.E.EL.64 R6, desc[UR4][R12.64] ;  /* 0x000000040c068981 */ /* 0x000368000c2e1b00 */
[----:B------:R1:W5:Y:S01]  /*0270*/  @!P0 LDG.E.64 R4, desc[UR4][R8.64] ;  /* 0x0000000408048981 */ /* 0x000362000c1e1b00 */
[----:B------:R-:W-:Y:S01]  /*0280*/  BSSY B0, `(.L_x_0) ;  /* 0x0000015000007945 */ /* 0x000fe20003800000 */
[----:B----4-:R-:W-:-:S05]  /*0290*/  FADD.FTZ R11, |R3|, -RZ ;  /* 0x800000ff030b7221 */ /* 0x010fca0000010200 */
[----:B------:R-:W-:-:S13]  /*02a0*/  FSETP.GE.AND P1, PT, R11, 0.60000002384185791016, PT ;  /* 0x3f19999a0b00780b */ /* 0x000fda0003f26000 */
[----:B-1----:R-:W-:Y:S05]  /*02b0*/  @!P1 BRA `(.L_x_1) ;  /* 0x0000000000289947 */ /* 0x002fea0003800000 */
[C---:B------:R-:W-:Y:S01]  /*02c0*/  FMUL R0, R11.reuse, 2.8853900432586669922 ;  /* 0x4038aa3b0b007820 */ /* 0x040fe20000400000 */
[----:B------:R-:W-:Y:S01]  /*02d0*/  IMAD.MOV.U32 R9, RZ, RZ, 0x3f800000 ;  /* 0x3f800000ff097424 */ /* 0x000fe200078e00ff */
[----:B------:R-:W-:-:S04]  /*02e0*/  FSETP.GE.AND P1, PT, R11, 9.010913848876953125, PT ;  /* 0x41102cb40b00780b */ /* 0x000fc80003f26000 */
[----:B------:R-:W1:Y:S02]  /*02f0*/  MUFU.EX2 R0, R0 ;  /* 0x0000000000007308 */ /* 0x000e640000000800 */
[----:B-1----:R-:W-:-:S06]  /*0300*/  FADD R8, R0, 1 ;  /* 0x3f80000000087421 */ /* 0x002fcc0000000000 */
[----:B------:R-:W1:Y:S02]  /*0310*/  MUFU.RCP R8, R8 ;  /* 0x0000000800087308 */ /* 0x000e640000001000 */
[----:B-1----:R-:W-:-:S05]  /*0320*/  FFMA.FTZ R9, R8, -2, R9 ;  /* 0xc000000008097823 */ /* 0x002fca0000010009 */
[----:B------:R-:W-:-:S04]  /*0330*/  FSEL R12, R9, 1, !P1 ;  /* 0x3f800000090c7808 */ /* 0x000fc80004800000 */
[----:B------:R-:W-:Y:S01]  /*0340*/  LOP3.LUT R3, R12, 0x80000000, R3, 0xf8, !PT ;  /* 0x800000000c037812 */ /* 0x000fe200078ef803 */
[----:B------:R-:W-:Y:S06]  /*0350*/  BRA `(.L_x_2) ;  /* 0x00000000001c7947 */ /* 0x000fec0003800000 */
.L_x_1:
[----:B------:R-:W-:Y:S01]  /*0360*/  MOV R0, 0x3c80f082 ;  /* 0x3c80f08200007802 */ /* 0x000fe20000000f00 */
[----:B------:R-:W-:-:S04]  /*0370*/  FMUL R9, R3, R3 ;  /* 0x0000000303097220 */ /* 0x000fc80000400000 */
[----:B------:R-:W-:-:S04]  /*0380*/  FFMA.FTZ R0, R9, R0, -0.052303962409496307373 ;  /* 0xbd563cae09007423 */ /* 0x000fc80000010000 */
[----:B------:R-:W-:-:S04]  /*0390*/  FFMA.FTZ R0, R9, R0, 0.1331529766321182251 ;  /* 0x3e08594109007423 */ /* 0x000fc80000010000 */
[----:B------:R-:W-:-:S04]  /*03a0*/  FFMA.FTZ R0, R9, R0, -0.33332768082618713379 ;  /* 0xbeaaa9ed09007423 */ /* 0x000fc80000010000 */
[----:B------:R-:W-:-:S04]  /*03b0*/  FFMA.FTZ R0, R9, R0, RZ ;  /* 0x0000000009007223 */ /* 0x000fc800000100ff */
[----:B------:R-:W-:-:S07]  /*03c0*/  FFMA.FTZ R3, R0, R3, R3 ;  /* 0x0000000300037223 */ /* 0x000fce0000010003 */
.L_x_2:
[----:B------:R-:W-:Y:S05]  /*03d0*/  BSYNC B0 ;  /* 0x0000000000007941 */ /* 0x000fea0003800000 */
.L_x_0:
[----:B-----5:R-:W-:Y:S01]  /*03e0*/  FADD.FTZ R12, |R10|, -RZ ;  /* 0x800000ff0a0c7221 */ /* 0x020fe20000010200 */
[----:B------:R-:W-:Y:S01]  /*03f0*/  BSSY B0, `(.L_x_3) ;  /* 0x0000015000007945 */ /* 0x000fe20003800000 */
[----:B------:R-:W-:-:S03]  /*0400*/  SHF.R.S32.HI R11, RZ, 0x1f, R2 ;  /* 0x0000001fff0b7819 */ /* 0x000fc60000011402 */
[----:B------:R-:W-:-:S13]  /*0410*/  FSETP.GE.AND P1, PT, R12, 0.60000002384185791016, PT ;  /* 0x3f19999a0c00780b */ /* 0x000fda0003f26000 */
[----:B------:R-:W-:Y:S05]  /*0420*/  @!P1 BRA `(.L_x_4) ;  /* 0x0000000000289947 */ /* 0x000fea0003800000 */
        /* <DEDUP_REMOVED lines=10> */
.L_x_4:
[----:B------:R-:W-:Y:S01]  /*04d0*/  HFMA2.MMA R0, -RZ, RZ, 1.125, -9232 ;  /* 0x3c80f082ff007435 */ /* 0x000fe200000001ff */
[----:B------:R-:W-:-:S09]  /*04e0*/  FMUL R9, R10, R10 ;  /* 0x0000000a0a097220 */ /* 0x000fd20000400000 */
[----:B------:R-:W-:-:S04]  /*04f0*/  FFMA.FTZ R0, R9, R0, -0.052303962409496307373 ;  /* 0xbd563cae09007423 */ /* 0x000fc80000010000 */
[----:B------:R-:W-:-:S04]  /*0500*/  FFMA.FTZ R0, R9, R0, 0.1331529766321182251 ;  /* 0x3e08594109007423 */ /* 0x000fc80000010000 */
[----:B------:R-:W-:-:S04]  /*0510*/  FFMA.FTZ R0, R9, R0, -0.33332768082618713379 ;  /* 0xbeaaa9ed09007423 */ /* 0x000fc80000010000 */
[----:B------:R-:W-:-:S04]  /*0520*/  FFMA.FTZ R9, R9, R0, RZ ;  /* 0x0000000009097223 */ /* 0x000fc800000100ff */
[----:B------:R-:W-:-:S07]  /*0530*/  FFMA.FTZ R10, R9, R10, R10 ;  /* 0x0000000a090a7223 */ /* 0x000fce000001000a */
.L_x_5:
[----:B------:R-:W-:Y:S05]  /*0540*/  BSYNC B0 ;  /* 0x0000000000007941 */ /* 0x000fea0003800000 */
.L_x_3:
[----:B------:R-:W-:Y:S01]  /*0550*/  ULDC.64 UR6, c[0x0][0x228] ;  /* 0x00008a0000067ab9 */ /* 0x000fe20000000a00 */
[----:B------:R-:W-:Y:S01]  /*0560*/  FFMA R4, R3, R6, R4 ;  /* 0x0000000603047223 */ /* 0x000fe20000000004 */
[----:B------:R-:W-:Y:S01]  /*0570*/  LEA R8, P1, R2, UR6, 0x2 ;  /* 0x0000000602087c11 */ /* 0x000fe2000f8210ff */
[----:B------:R-:W-:-:S03]  /*0580*/  FFMA R5, R10, R7, R5 ;  /* 0x000000070a057223 */ /* 0x000fc60000000005 */
[----:B------:R-:W-:Y:S01]  /*0590*/  LEA.HI.X R9, R2, UR7, R11, 0x2, P1 ;  /* 0x0000000702097c11 */ /* 0x000fe200088f140b */
[----:B------:R-:W-:Y:S08]  /*05a0*/  @P0 EXIT ;  /* 0x000000000000094d */ /* 0x000ff00003800000 */
[----:B------:R-:W-:Y:S01]  /*05b0*/  STG.E.64 desc[UR4][R8.64], R4 ;  /* 0x0000000408007986 */ /* 0x000fe2000c101b04 */
[----:B------:R-:W-:Y:S05]  /*05c0*/  EXIT ;  /* 0x000000000000794d */ /* 0x000fea0003800000 */
.L_x_6:
[----:B------:R-:W-:-:S00]  /*05d0*/  BRA `(.L_x_6) ;  /* 0xfffffffc00fc7947 */ /* 0x000fc0000383ffff */
[----:B------:R-:W-:-:S00]  /*05e0*/  NOP ;  /* 0x0000000000007918 */ /* 0x000fc00000000000 */
        /* <DEDUP_REMOVED lines=9> */
.L_x_7:


//--------------------- .nv.global.init           --------------------------
	.section	.nv.global.init,"aw",@progbits
.nv.global.init:
	.type		_$_str,@object
	.size		_$_str,(.L_0 - _$_str)
_$_str:
        /*0000*/ 	.byte	0x5f, 0x5f, 0x43, 0x55, 0x44, 0x41, 0x5f, 0x46, 0x54, 0x5a, 0x00
.L_0:


//--------------------- .nv.constant0.triton_poi_fused_add_mul_4 --------------------------
	.section	.nv.constant0.triton_poi_fused_add_mul_4,"a",@progbits
	.sectionflags	@""
	.align	4
.nv.constant0.triton_poi_fused_add_mul_4:
	.zero		564
